	.headerflags	@"EF_CUDA_TEXMODE_UNIFIED EF_CUDA_64BIT_ADDRESS EF_CUDA_ACCELERATORS EF_CUDA_SM90 EF_CUDA_VIRTUAL_SM(EF_CUDA_SM90)"
	.elftype	@"ET_EXEC"


//--------------------- .nv.info                  --------------------------
	.section	.nv.info,"",@"SHT_CUDA_INFO"
	.align	4


	//----- nvinfo : EIATTR_REGCOUNT
	.align		4
        /*0000*/ 	.byte	0x04, 0x2f
        /*0002*/ 	.short	(.L_1 - .L_0)
	.align		4
.L_0:
        /*0004*/ 	.word	index@(triton_poi_fused_cat_20)
        /*0008*/ 	.word	0x00000012


	//----- nvinfo : EIATTR_MIN_STACK_SIZE
	.align		4
.L_1:
        /*000c*/ 	.byte	0x04, 0x12
        /*000e*/ 	.short	(.L_3 - .L_2)
	.align		4
.L_2:
        /*0010*/ 	.word	index@(triton_poi_fused_cat_20)
        /*0014*/ 	.word	0x00000000


	//----- nvinfo : EIATTR_FRAME_SIZE
	.align		4
.L_3:
        /*0018*/ 	.byte	0x04, 0x11
        /*001a*/ 	.short	(.L_5 - .L_4)
	.align		4
.L_4:
        /*001c*/ 	.word	index@(triton_poi_fused_cat_20)
        /*0020*/ 	.word	0x00000000


	//----- nvinfo : EIATTR_MIN_STACK_SIZE
	.align		4
.L_5:
        /*0024*/ 	.byte	0x04, 0x12
        /*0026*/ 	.short	(.L_7 - .L_6)
	.align		4
.L_6:
        /*0028*/ 	.word	index@(triton_poi_fused_cat_20)
        /*002c*/ 	.word	0x00000000
.L_7:


//--------------------- .nv.info.triton_poi_fused_cat_20 --------------------------
	.section	.nv.info.triton_poi_fused_cat_20,"",@"SHT_CUDA_INFO"
	.sectionflags	@""
	.align	4


	//----- nvinfo : EIATTR_CUDA_API_VERSION
	.align		4
        /*0000*/ 	.byte	0x04, 0x37
        /*0002*/ 	.short	(.L_9 - .L_8)
.L_8:
        /*0004*/ 	.word	0x0000007c


	//----- nvinfo : EIATTR_KPARAM_INFO
	.align		4
.L_9:
        /*0008*/ 	.byte	0x04, 0x17
        /*000a*/ 	.short	(.L_11 - .L_10)
.L_10:
        /*000c*/ 	.word	0x00000000
        /*0010*/ 	.short	0x0005
        /*0012*/ 	.short	0x0028
        /*0014*/ 	.byte	0x00, 0xf0, 0x11, 0x00


	//----- nvinfo : EIATTR_KPARAM_INFO
	.align		4
.L_11:
        /*0018*/ 	.byte	0x04, 0x17
        /*001a*/ 	.short	(.L_13 - .L_12)
.L_12:
        /*001c*/ 	.word	0x00000000
        /*0020*/ 	.short	0x0004
        /*0022*/ 	.short	0x0020
        /*0024*/ 	.byte	0x00, 0xf4, 0x21, 0x00


	//----- nvinfo : EIATTR_KPARAM_INFO
	.align		4
.L_13:
        /*0028*/ 	.byte	0x04, 0x17
        /*002a*/ 	.short	(.L_15 - .L_14)
.L_14:
        /*002c*/ 	.word	0x00000000
        /*0030*/ 	.short	0x0003
        /*0032*/ 	.short	0x0018
        /*0034*/ 	.byte	0x00, 0xf4, 0x21, 0x00


	//----- nvinfo : EIATTR_KPARAM_INFO
	.align		4
.L_15:
        /*0038*/ 	.byte	0x04, 0x17
        /*003a*/ 	.short	(.L_17 - .L_16)
.L_16:
        /*003c*/ 	.word	0x00000000
        /*0040*/ 	.short	0x0002
        /*0042*/ 	.short	0x0010
        /*0044*/ 	.byte	0x00, 0xf4, 0x21, 0x00


	//----- nvinfo : EIATTR_KPARAM_INFO
	.align		4
.L_17:
        /*0048*/ 	.byte	0x04, 0x17
        /*004a*/ 	.short	(.L_19 - .L_18)
.L_18:
        /*004c*/ 	.word	0x00000000
        /*0050*/ 	.short	0x0001
        /*0052*/ 	.short	0x0008
        /*0054*/ 	.byte	0x00, 0xf4, 0x21, 0x00


	//----- nvinfo : EIATTR_KPARAM_INFO
	.align		4
.L_19:
        /*0058*/ 	.byte	0x04, 0x17
        /*005a*/ 	.short	(.L_21 - .L_20)
.L_20:
        /*005c*/ 	.word	0x00000000
        /*0060*/ 	.short	0x0000
        /*0062*/ 	.short	0x0000
        /*0064*/ 	.byte	0x00, 0xf4, 0x21, 0x00


	//----- nvinfo : EIATTR_SPARSE_MMA_MASK
	.align		4
.L_21:
        /*0068*/ 	.byte	0x03, 0x50
        /*006a*/ 	.short	0x0000


	//----- nvinfo : EIATTR_MAXREG_COUNT
	.align		4
        /*006c*/ 	.byte	0x03, 0x1b
        /*006e*/ 	.short	0x00ff


	//----- nvinfo : EIATTR_EXIT_INSTR_OFFSETS
	.align		4
        /*0070*/ 	.byte	0x04, 0x1c
        /*0072*/ 	.short	(.L_23 - .L_22)


	//   ....[0]....
.L_22:
        /*0074*/ 	.word	0x000005e0


	//   ....[1]....
        /*0078*/ 	.word	0x00000600


	//----- nvinfo : EIATTR_REQNTID
	.align		4
.L_23:
        /*007c*/ 	.byte	0x04, 0x10
        /*007e*/ 	.short	(.L_25 - .L_24)
.L_24:
        /*0080*/ 	.word	0x00000080
        /*0084*/ 	.word	0x00000001
        /*0088*/ 	.word	0x00000001


	//----- nvinfo : EIATTR_CBANK_PARAM_SIZE
	.align		4
.L_25:
        /*008c*/ 	.byte	0x03, 0x19
        /*008e*/ 	.short	0x002c


	//----- nvinfo : EIATTR_PARAM_CBANK
	.align		4
        /*0090*/ 	.byte	0x04, 0x0a
        /*0092*/ 	.short	(.L_27 - .L_26)
	.align		4
.L_26:
        /*0094*/ 	.word	index@(.nv.constant0.triton_poi_fused_cat_20)
        /*0098*/ 	.short	0x0210
        /*009a*/ 	.short	0x002c


	//----- nvinfo : EIATTR_SW_WAR
	.align		4
.L_27:
        /*009c*/ 	.byte	0x04, 0x36
        /*009e*/ 	.short	(.L_29 - .L_28)
.L_28:
        /*00a0*/ 	.word	0x00000008
.L_29:


//--------------------- .nv.callgraph             --------------------------
	.section	.nv.callgraph,"",@"SHT_CUDA_CALLGRAPH"
	.align	4
	.sectionentsize	8
	.align		4
        /*0000*/ 	.word	0x00000000
	.align		4
        /*0004*/ 	.word	0xffffffff
	.align		4
        /*0008*/ 	.word	0x00000000
	.align		4
        /*000c*/ 	.word	0xfffffffe
	.align		4
        /*0010*/ 	.word	0x00000000
	.align		4
        /*0014*/ 	.word	0xfffffffd
	.align		4
        /*0018*/ 	.word	0x00000000
	.align		4
        /*001c*/ 	.word	0xfffffffc


//--------------------- .text.triton_poi_fused_cat_20 --------------------------
	.section	.text.triton_poi_fused_cat_20,"ax",@progbits
	.align	128
        .global         triton_poi_fused_cat_20
        .type           triton_poi_fused_cat_20,@function
        .size           triton_poi_fused_cat_20,(.L_x_1 - triton_poi_fused_cat_20)
        .other          triton_poi_fused_cat_20,@"STO_CUDA_ENTRY STV_DEFAULT"
triton_poi_fused_cat_20:
.text.triton_poi_fused_cat_20:
[----:B------:R-:W0:Y:S02]  /*0000*/  LDC R1, c[0x0][0x28] ;  /* 0x00000a00ff017b82 */ /* 0x000e240000000800 */
[----:B------:R-:W1:Y:S01]  /*0010*/  S2R R0, SR_TID.X ;  /* 0x0000000000007919 */ /* 0x000e620000002100 */
[----:B------:R-:W2:Y:S01]  /*0020*/  LDC.64 R6, c[0x0][0x210] ;  /* 0x00008400ff067b82 */ /* 0x000ea20000000a00 */
[----:B------:R-:W-:Y:S01]  /*0030*/  ULDC.64 UR4, c[0x0][0x208] ;  /* 0x0000820000047ab9 */ /* 0x000fe20000000a00 */
[----:B------:R-:W-:Y:S01]  /*0040*/  ULDC.64 UR6, c[0x0][0x218] ;  /* 0x0000860000067ab9 */ /* 0x000fe20000000a00 */
[----:B------:R-:W3:Y:S01]  /*0050*/  S2R R5, SR_CTAID.X ;  /* 0x0000000000057919 */ /* 0x000ee20000002500 */
[----:B------:R-:W-:Y:S01]  /*0060*/  ULDC.64 UR8, c[0x0][0x228] ;  /* 0x00008a0000087ab9 */ /* 0x000fe20000000a00 */
[----:B-1----:R-:W-:Y:S01]  /*0070*/  IMAD.SHL.U32 R0, R0, 0x2, RZ ;  /* 0x0000000200007824 */ /* 0x002fe200078e00ff */
[----:B---3--:R-:W-:-:S04]  /*0080*/  SHF.R.S32.HI R3, RZ, 0x17, R5 ;  /* 0x00000017ff037819 */ /* 0x008fc80000011405 */
[----:B------:R-:W-:Y:S02]  /*0090*/  LOP3.LUT R0, R0, 0xfe, RZ, 0xc0, !PT ;  /* 0x000000fe00007812 */ /* 0x000fe400078ec0ff */
[----:B------:R-:W-:-:S03]  /*00a0*/  SGXT R3, R3, 0x1 ;  /* 0x000000010303781a */ /* 0x000fc60000000200 */
[----:B------:R-:W-:-:S04]  /*00b0*/  IMAD R0, R5, 0x100, R0 ;  /* 0x0000010005007824 */ /* 0x000fc800078e0200 */
[----:B------:R-:W-:Y:S01]  /*00c0*/  IMAD.HI R4, R0, 0x3e0f83e1, RZ ;  /* 0x3e0f83e100047827 */ /* 0x000fe200078e02ff */
[----:B------:R-:W-:-:S04]  /*00d0*/  LEA.HI R3, R3, R0, RZ, 0x4 ;  /* 0x0000000003037211 */ /* 0x000fc800078f20ff */
[----:B------:R-:W-:Y:S02]  /*00e0*/  SHF.R.S32.HI R3, RZ, 0x4, R3 ;  /* 0x00000004ff037819 */ /* 0x000fe40000011403 */
[----:B------:R-:W-:-:S03]  /*00f0*/  SHF.R.U32.HI R9, RZ, 0x1f, R4 ;  /* 0x0000001fff097819 */ /* 0x000fc60000011604 */
[----:B------:R-:W-:Y:S01]  /*0100*/  IMAD.HI R2, R3, 0x3e0f83e1, RZ ;  /* 0x3e0f83e103027827 */ /* 0x000fe200078e02ff */
[----:B------:R-:W-:-:S04]  /*0110*/  LEA.HI.SX32 R9, R4, R9, 0x17 ;  /* 0x0000000904097211 */ /* 0x000fc800078fbaff */
[----:B------:R-:W-:Y:S01]  /*0120*/  SHF.R.U32.HI R5, RZ, 0x1f, R2 ;  /* 0x0000001fff057819 */ /* 0x000fe20000011602 */
[----:B------:R-:W-:-:S03]  /*0130*/  IMAD R10, R9, -0x840, R0 ;  /* 0xfffff7c0090a7824 */ /* 0x000fc600078e0200 */
[----:B------:R-:W-:-:S05]  /*0140*/  LEA.HI.SX32 R2, R2, R5, 0x1b ;  /* 0x0000000502027211 */ /* 0x000fca00078fdaff */
[----:B------:R-:W-:Y:S02]  /*0150*/  IMAD R2, R2, -0x84, R3 ;  /* 0xffffff7c02027824 */ /* 0x000fe400078e0203 */
[----:B------:R-:W-:-:S03]  /*0160*/  IMAD R3, R9, 0x300, RZ ;  /* 0x0000030009037824 */ /* 0x000fc600078e02ff */
[----:B------:R-:W-:Y:S01]  /*0170*/  ISETP.GE.AND P1, PT, R2, 0x30, PT ;  /* 0x000000300200780c */ /* 0x000fe20003f26270 */
[----:B------:R-:W-:-:S03]  /*0180*/  IMAD.IADD R5, R10, 0x1, R3 ;  /* 0x000000010a057824 */ /* 0x000fc600078e0203 */
[----:B------:R-:W-:Y:S01]  /*0190*/  ISETP.LT.AND P0, PT, R0, 0x2100, !P1 ;  /* 0x000021000000780c */ /* 0x000fe20004f01270 */
[----:B--2---:R-:W-:Y:S01]  /*01a0*/  IMAD.WIDE R6, R5, 0x4, R6 ;  /* 0x0000000405067825 */ /* 0x004fe200078e0206 */
[----:B------:R-:W-:-:S11]  /*01b0*/  CS2R R4, SRZ ;  /* 0x0000000000047805 */ /* 0x000fd6000001ff00 */
[----:B------:R1:W2:Y:S01]  /*01c0*/  @P0 LDG.E.64 R4, desc[UR4][R6.64] ;  /* 0x0000000406040981 */ /* 0x0002a2000c1e1b00 */
[----:B------:R-:W-:Y:S01]  /*01d0*/  VIADD R8, R2, 0xffffffd0 ;  /* 0xffffffd002087836 */ /* 0x000fe20000000000 */
[----:B------:R-:W-:Y:S01]  /*01e0*/  SHF.R.S32.HI R12, RZ, 0x1f, R10 ;  /* 0x0000001fff0c7819 */ /* 0x000fe2000001140a */
[----:B------:R-:W-:Y:S01]  /*01f0*/  IMAD R11, R9, 0x120, RZ ;  /* 0x00000120090b7824 */ /* 0x000fe200078e02ff */
[----:B------:R-:W-:Y:S02]  /*0200*/  IADD3 R13, P3, R10, R3, RZ ;  /* 0x000000030a0d7210 */ /* 0x000fe40007f7e0ff */
[----:B------:R-:W-:Y:S02]  /*0210*/  ISETP.GE.U32.AND P2, PT, R8, 0x30, PT ;  /* 0x000000300800780c */ /* 0x000fe40003f46070 */
[----:B------:R-:W-:Y:S02]  /*0220*/  LEA.HI.X.SX32 R14, R3, R12, 0x1, P3 ;  /* 0x0000000c030e7211 */ /* 0x000fe400018f0eff */
[----:B------:R-:W-:-:S02]  /*0230*/  ISETP.LT.AND P4, PT, R0, 0x2100, !P2 ;  /* 0x000021000000780c */ /* 0x000fc40005781270 */
[----:B-1----:R-:W-:Y:S02]  /*0240*/  CS2R R6, SRZ ;  /* 0x0000000000067805 */ /* 0x002fe4000001ff00 */
[----:B------:R-:W-:-:S04]  /*0250*/  LEA R8, P3, R13, UR6, 0x2 ;  /* 0x000000060d087c11 */ /* 0x000fc8000f8610ff */
[----:B------:R-:W-:Y:S01]  /*0260*/  LEA.HI.X R9, R13, UR7, R14, 0x2, P3 ;  /* 0x000000070d097c11 */ /* 0x000fe200098f140e */
[----:B------:R-:W-:-:S04]  /*0270*/  ULDC.64 UR6, c[0x0][0x220] ;  /* 0x0000880000067ab9 */ /* 0x000fc80000000a00 */
[----:B------:R1:W3:Y:S01]  /*0280*/  @P4 LDG.E.64 R6, desc[UR4][R8.64+-0xc00] ;  /* 0xfff4000408064981 */ /* 0x0002e2000c1e1b00 */
[----:B------:R-:W-:Y:S02]  /*0290*/  CS2R R14, SRZ ;  /* 0x00000000000e7805 */ /* 0x000fe4000001ff00 */
[----:B-1----:R-:W-:Y:S02]  /*02a0*/  CS2R R8, SRZ ;  /* 0x0000000000087805 */ /* 0x002fe4000001ff00 */
[----:B--2---:R-:W-:Y:S02]  /*02b0*/  SEL R3, R4, RZ, P0 ;  /* 0x000000ff04037207 */ /* 0x004fe40000000000 */
[----:B------:R-:W-:Y:S02]  /*02c0*/  SEL R4, R5, RZ, P0 ;  /* 0x000000ff05047207 */ /* 0x000fe40000000000 */
[----:B------:R-:W-:Y:S02]  /*02d0*/  IADD3 R10, P0, R10, R11, RZ ;  /* 0x0000000b0a0a7210 */ /* 0x000fe40007f1e0ff */
[----:B------:R-:W-:-:S02]  /*02e0*/  FSETP.GT.AND P5, PT, R3, RZ, PT ;  /* 0x000000ff0300720b */ /* 0x000fc40003fa4000 */
[----:B------:R-:W-:Y:S02]  /*02f0*/  LEA.HI.X.SX32 R13, R11, R12, 0x1, P0 ;  /* 0x0000000c0b0d7211 */ /* 0x000fe400000f0eff */
[----:B------:R-:W-:Y:S01]  /*0300*/  FSETP.GT.AND P0, PT, R4, RZ, PT ;  /* 0x000000ff0400720b */ /* 0x000fe20003f04000 */
[----:B------:R-:W-:Y:S02]  /*0310*/  IMAD.SHL.U32 R12, R10, 0x4, RZ ;  /* 0x000000040a0c7824 */ /* 0x000fe400078e00ff */
[----:B------:R-:W-:Y:S01]  /*0320*/  VIADD R5, R2, 0xffffffa0 ;  /* 0xffffffa002057836 */ /* 0x000fe20000000000 */
[----:B------:R-:W-:Y:S02]  /*0330*/  SHF.L.U64.HI R13, R10, 0x2, R13 ;  /* 0x000000020a0d7819 */ /* 0x000fe4000001020d */
[----:B------:R-:W-:Y:S02]  /*0340*/  IADD3 R10, P6, R12, UR6, RZ ;  /* 0x000000060c0a7c10 */ /* 0x000fe4000ffde0ff */
[----:B------:R-:W-:Y:S01]  /*0350*/  ISETP.GE.U32.AND P3, PT, R5, 0x12, PT ;  /* 0x000000120500780c */ /* 0x000fe20003f66070 */
[----:B------:R-:W-:Y:S01]  /*0360*/  @!P5 FMUL R3, R3, 0.20000000298023223877 ;  /* 0x3e4ccccd0303d820 */ /* 0x000fe20000400000 */
[----:B------:R-:W-:-:S02]  /*0370*/  IADD3 R12, P5, R12, UR8, RZ ;  /* 0x000000080c0c7c10 */ /* 0x000fc4000ffbe0ff */
[----:B------:R-:W-:Y:S01]  /*0380*/  IADD3.X R11, R13, UR7, RZ, P6, !PT ;  /* 0x000000070d0b7c10 */ /* 0x000fe2000b7fe4ff */
[----:B------:R-:W-:Y:S01]  /*0390*/  @!P0 FMUL R4, R4, 0.20000000298023223877 ;  /* 0x3e4ccccd04048820 */ /* 0x000fe20000400000 */
[C---:B------:R-:W-:Y:S02]  /*03a0*/  ISETP.GE.AND P0, PT, R0.reuse, 0x2100, PT ;  /* 0x000021000000780c */ /* 0x040fe40003f06270 */
[----:B------:R-:W-:Y:S02]  /*03b0*/  ISETP.LT.AND P6, PT, R0, 0x2100, !P3 ;  /* 0x000021000000780c */ /* 0x000fe40005fc1270 */
[----:B------:R-:W-:Y:S02]  /*03c0*/  IADD3.X R13, R13, UR9, RZ, P5, !PT ;  /* 0x000000090d0d7c10 */ /* 0x000fe4000affe4ff */
[----:B------:R-:W-:-:S09]  /*03d0*/  ISETP.GT.AND P5, PT, R2, 0x71, !P0 ;  /* 0x000000710200780c */ /* 0x000fd200047a4270 */
[----:B------:R-:W2:Y:S04]  /*03e0*/  @P6 LDG.E.64 R8, desc[UR4][R10.64+-0x1800] ;  /* 0xffe800040a086981 */ /* 0x000ea8000c1e1b00 */
[----:B------:R-:W4:Y:S01]  /*03f0*/  @P5 LDG.E.64 R14, desc[UR4][R12.64+-0x1c80] ;  /* 0xffe380040c0e5981 */ /* 0x000f22000c1e1b00 */
[----:B---3--:R-:W-:Y:S02]  /*0400*/  SEL R6, R6, RZ, P4 ;  /* 0x000000ff06067207 */ /* 0x008fe40002000000 */
[----:B------:R-:W-:Y:S02]  /*0410*/  SEL R5, R7, RZ, P4 ;  /* 0x000000ff07057207 */ /* 0x000fe40002000000 */
[----:B------:R-:W-:-:S13]  /*0420*/  FSETP.GT.AND P4, PT, R6, RZ, PT ;  /* 0x000000ff0600720b */ /* 0x000fda0003f84000 */
[----:B------:R-:W-:Y:S01]  /*0430*/  @!P4 FMUL R6, R6, 0.20000000298023223877 ;  /* 0x3e4ccccd0606c820 */ /* 0x000fe20000400000 */
[----:B------:R-:W-:-:S04]  /*0440*/  FSETP.GT.AND P4, PT, R5, RZ, PT ;  /* 0x000000ff0500720b */ /* 0x000fc80003f84000 */
[----:B------:R-:W-:Y:S02]  /*0450*/  @P1 FSEL R3, R6, RZ, !P2 ;  /* 0x000000ff06031208 */ /* 0x000fe40005000000 */
[----:B------:R-:W1:Y:S07]  /*0460*/  LDC.64 R6, c[0x0][0x230] ;  /* 0x00008c00ff067b82 */ /* 0x000e6e0000000a00 */
[----:B------:R-:W-:-:S05]  /*0470*/  @!P4 FMUL R5, R5, 0.20000000298023223877 ;  /* 0x3e4ccccd0505c820 */ /* 0x000fca0000400000 */
[----:B------:R-:W-:Y:S02]  /*0480*/  @P1 FSEL R4, R5, RZ, !P2 ;  /* 0x000000ff05041208 */ /* 0x000fe40005000000 */
[----:B------:R-:W-:Y:S02]  /*0490*/  ISETP.GE.AND P1, PT, R2, 0x60, PT ;  /* 0x000000600200780c */ /* 0x000fe40003f26270 */
[----:B--2---:R-:W-:Y:S02]  /*04a0*/  SEL R8, R8, RZ, P6 ;  /* 0x000000ff08087207 */ /* 0x004fe40003000000 */
[----:B------:R-:W-:Y:S02]  /*04b0*/  SEL R9, R9, RZ, P6 ;  /* 0x000000ff09097207 */ /* 0x000fe40003000000 */
[----:B----4-:R-:W-:Y:S02]  /*04c0*/  SEL R14, R14, RZ, P5 ;  /* 0x000000ff0e0e7207 */ /* 0x010fe40002800000 */
[----:B------:R-:W-:-:S02]  /*04d0*/  SEL R15, R15, RZ, P5 ;  /* 0x000000ff0f0f7207 */ /* 0x000fc40002800000 */
[----:B------:R-:W-:Y:S02]  /*04e0*/  FSETP.GT.AND P4, PT, R8, RZ, PT ;  /* 0x000000ff0800720b */ /* 0x000fe40003f84000 */
[----:B------:R-:W-:Y:S02]  /*04f0*/  FSETP.GT.AND P5, PT, R9, RZ, PT ;  /* 0x000000ff0900720b */ /* 0x000fe40003fa4000 */
[----:B------:R-:W-:Y:S02]  /*0500*/  FSETP.GT.AND P6, PT, R15, RZ, PT ;  /* 0x000000ff0f00720b */ /* 0x000fe40003fc4000 */
[----:B------:R-:W-:-:S07]  /*0510*/  FSETP.GT.AND P2, PT, R14, RZ, PT ;  /* 0x000000ff0e00720b */ /* 0x000fce0003f44000 */
[----:B------:R-:W-:Y:S02]  /*0520*/  @!P4 FMUL R8, R8, 0.20000000298023223877 ;  /* 0x3e4ccccd0808c820 */ /* 0x000fe40000400000 */
[----:B------:R-:W-:Y:S01]  /*0530*/  @!P5 FMUL R9, R9, 0.20000000298023223877 ;  /* 0x3e4ccccd0909d820 */ /* 0x000fe20000400000 */
[----:B------:R-:W-:Y:S01]  /*0540*/  ISETP.GE.AND P4, PT, R2, 0x72, PT ;  /* 0x000000720200780c */ /* 0x000fe20003f86270 */
[----:B------:R-:W-:Y:S01]  /*0550*/  @!P6 FMUL R15, R15, 0.20000000298023223877 ;  /* 0x3e4ccccd0f0fe820 */ /* 0x000fe20000400000 */
[----:B------:R-:W-:Y:S01]  /*0560*/  FSEL R5, R8, RZ, !P3 ;  /* 0x000000ff08057208 */ /* 0x000fe20005800000 */
[----:B------:R-:W-:Y:S01]  /*0570*/  @!P2 FMUL R14, R14, 0.20000000298023223877 ;  /* 0x3e4ccccd0e0ea820 */ /* 0x000fe20000400000 */
[----:B------:R-:W-:Y:S01]  /*0580*/  FSEL R10, R9, RZ, !P3 ;  /* 0x000000ff090a7208 */ /* 0x000fe20005800000 */
[----:B------:R-:W-:Y:S02]  /*0590*/  IMAD.MOV.U32 R8, RZ, RZ, R3 ;  /* 0x000000ffff087224 */ /* 0x000fe400078e0003 */
[----:B------:R-:W-:Y:S01]  /*05a0*/  IMAD.MOV.U32 R9, RZ, RZ, R4 ;  /* 0x000000ffff097224 */ /* 0x000fe200078e0004 */
[----:B------:R-:W-:Y:S01]  /*05b0*/  @P1 FSEL R8, R5, R14, !P4 ;  /* 0x0000000e05081208 */ /* 0x000fe20006000000 */
[----:B-1----:R-:W-:Y:S01]  /*05c0*/  IMAD.WIDE R2, R0, 0x4, R6 ;  /* 0x0000000400027825 */ /* 0x002fe200078e0206 */
[----:B------:R-:W-:Y:S01]  /*05d0*/  @P1 FSEL R9, R10, R15, !P4 ;  /* 0x0000000f0a091208 */ /* 0x000fe20006000000 */
[----:B------:R-:W-:Y:S06]  /*05e0*/  @P0 EXIT ;  /* 0x000000000000094d */ /* 0x000fec0003800000 */
[----:B------:R-:W-:Y:S01]  /*05f0*/  STG.E.64 desc[UR4][R2.64], R8 ;  /* 0x0000000802007986 */ /* 0x000fe2000c101b04 */
[----:B------:R-:W-:Y:S05]  /*0600*/  EXIT ;  /* 0x000000000000794d */ /* 0x000fea0003800000 */
.L_x_0:
[----:B------:R-:W-:-:S00]  /*0610*/  BRA `(.L_x_0) ;  /* 0xfffffffc00fc7947 */ /* 0x000fc0000383ffff */
[----:B------:R-:W-:-:S00]  /*0620*/  NOP ;  /* 0x0000000000007918 */ /* 0x000fc00000000000 */
        /* <DEDUP_REMOVED lines=13> */
.L_x_1:


//--------------------- .nv.constant0.triton_poi_fused_cat_20 --------------------------
	.section	.nv.constant0.triton_poi_fused_cat_20,"a",@progbits
	.sectionflags	@""
	.align	4
.nv.constant0.triton_poi_fused_cat_20:
	.zero		572
